//
// Generated by NVIDIA NVVM Compiler
//
// Compiler Build ID: CL-36424714
// Cuda compilation tools, release 13.0, V13.0.88
// Based on NVVM 20.0.0
//

.version 9.0
.target sm_100
.address_size 64

	// .globl	_Z8rgb2grayPKhPhi

.visible .entry _Z8rgb2grayPKhPhi(
	.param .u64 .ptr .align 1 _Z8rgb2grayPKhPhi_param_0,
	.param .u64 .ptr .align 1 _Z8rgb2grayPKhPhi_param_1,
	.param .u32 _Z8rgb2grayPKhPhi_param_2
)
{
	.reg .pred 	%p<2>;
	.reg .b16 	%rs<4>;
	.reg .b32 	%r<8>;
	.reg .b32 	%f<7>;
	.reg .b64 	%rd<9>;

	ld.param.u64 	%rd1, [_Z8rgb2grayPKhPhi_param_0];
	ld.param.u64 	%rd2, [_Z8rgb2grayPKhPhi_param_1];
	ld.param.u32 	%r2, [_Z8rgb2grayPKhPhi_param_2];
	mov.u32 	%r3, %ctaid.x;
	mov.u32 	%r4, %ntid.x;
	mov.u32 	%r5, %tid.x;
	mad.lo.s32 	%r1, %r3, %r4, %r5;
	setp.ge.s32 	%p1, %r1, %r2;
	@%p1 bra 	$L__BB0_2;
	cvta.to.global.u64 	%rd3, %rd1;
	cvta.to.global.u64 	%rd4, %rd2;
	mul.lo.s32 	%r6, %r1, 3;
	cvt.s64.s32 	%rd5, %r6;
	add.s64 	%rd6, %rd3, %rd5;
	ld.global.u8 	%rs1, [%rd6];
	cvt.rn.f32.u16 	%f1, %rs1;
	ld.global.u8 	%rs2, [%rd6+1];
	cvt.rn.f32.u16 	%f2, %rs2;
	ld.global.u8 	%rs3, [%rd6+2];
	cvt.rn.f32.u16 	%f3, %rs3;
	mul.f32 	%f4, %f2, 0f3F1645A2;
	fma.rn.f32 	%f5, %f1, 0f3E99096C, %f4;
	fma.rn.f32 	%f6, %f3, 0f3DE978D5, %f5;
	cvt.rzi.u32.f32 	%r7, %f6;
	cvt.s64.s32 	%rd7, %r1;
	add.s64 	%rd8, %rd4, %rd7;
	st.global.u8 	[%rd8], %r7;
$L__BB0_2:
	ret;

}


// ===== COMPILED SASS (sm_100) =====

	.target	sm_100

	.elftype	@"ET_EXEC"


//--------------------- .note.nv.tkinfo           --------------------------
	.section	.note.nv.tkinfo,"",@"SHT_NOTE"
	.sectionflags	@"SHF_NOTE_NV_TKINFO"
	.tkinfo
        /*0018*/ 	.word	0x00000002
        /*0030*/ 	.string	""
        /*0030*/ 	.string	"ptxas"
        /*0030*/ 	.string	"Cuda compilation tools, release 13.0, V13.0.88"
        /*0030*/ 	.string	"Build cuda_13.0.r13.0/compiler.36424714_0"
        /*0030*/ 	.string	"-arch sm_100 -m 64 "



//--------------------- .note.nv.cuinfo           --------------------------
	.section	.note.nv.cuinfo,"",@"SHT_NOTE"
	.sectionflags	@"SHF_NOTE_NV_CUINFO"
        /*0018*/ 	.short	0x0002
        /*001a*/ 	.short	0x0064
        /*001c*/ 	.short	0x0082
	.zero		2


//--------------------- .nv.info                  --------------------------
	.section	.nv.info,"",@"SHT_CUDA_INFO"
	.align	4


	//----- nvinfo : EIATTR_REGCOUNT
	.align		4
        /*0000*/ 	.byte	0x04, 0x2f
        /*0002*/ 	.short	(.L_1 - .L_0)
	.align		4
.L_0:
        /*0004*/ 	.word	index@(_Z8rgb2grayPKhPhi)
        /*0008*/ 	.word	0x0000000a


	//----- nvinfo : EIATTR_FRAME_SIZE
	.align		4
.L_1:
        /*000c*/ 	.byte	0x04, 0x11
        /*000e*/ 	.short	(.L_3 - .L_2)
	.align		4
.L_2:
        /*0010*/ 	.word	index@(_Z8rgb2grayPKhPhi)
        /*0014*/ 	.word	0x00000000


	//----- nvinfo : EIATTR_MIN_STACK_SIZE
	.align		4
.L_3:
        /*0018*/ 	.byte	0x04, 0x12
        /*001a*/ 	.short	(.L_5 - .L_4)
	.align		4
.L_4:
        /*001c*/ 	.word	index@(_Z8rgb2grayPKhPhi)
        /*0020*/ 	.word	0x00000000
.L_5:


//--------------------- .nv.compat                --------------------------
	.section	.nv.compat,"",@"SHT_CUDA_COMPAT_INFO"
	.align	4
        /*0000*/ 	.byte	0x02, 0x09, 0x00, 0x00, 0x02, 0x02, 0x01, 0x00, 0x02, 0x05, 0x05, 0x00, 0x03, 0x07, 0x01, 0x01
        /*0010*/ 	.byte	0x02, 0x03, 0x00, 0x00, 0x02, 0x06, 0x01, 0x00, 0x04, 0x0b, 0x08, 0x00, 0x09, 0x00, 0x00, 0x00
        /*0020*/ 	.byte	0x00, 0x00, 0x00, 0x00


//--------------------- .nv.info._Z8rgb2grayPKhPhi --------------------------
	.section	.nv.info._Z8rgb2grayPKhPhi,"",@"SHT_CUDA_INFO"
	.sectionflags	@""
	.align	4


	//----- nvinfo : EIATTR_CUDA_API_VERSION
	.align		4
        /*0000*/ 	.byte	0x04, 0x37
        /*0002*/ 	.short	(.L_7 - .L_6)
.L_6:
        /*0004*/ 	.word	0x00000082


	//----- nvinfo : EIATTR_KPARAM_INFO
	.align		4
.L_7:
        /*0008*/ 	.byte	0x04, 0x17
        /*000a*/ 	.short	(.L_9 - .L_8)
.L_8:
        /*000c*/ 	.word	0x00000000
        /*0010*/ 	.short	0x0002
        /*0012*/ 	.short	0x0010
        /*0014*/ 	.byte	0x00, 0xf0, 0x11, 0x00


	//----- nvinfo : EIATTR_KPARAM_INFO
	.align		4
.L_9:
        /*0018*/ 	.byte	0x04, 0x17
        /*001a*/ 	.short	(.L_11 - .L_10)
.L_10:
        /*001c*/ 	.word	0x00000000
        /*0020*/ 	.short	0x0001
        /*0022*/ 	.short	0x0008
        /*0024*/ 	.byte	0x00, 0xf5, 0x21, 0x00


	//----- nvinfo : EIATTR_KPARAM_INFO
	.align		4
.L_11:
        /*0028*/ 	.byte	0x04, 0x17
        /*002a*/ 	.short	(.L_13 - .L_12)
.L_12:
        /*002c*/ 	.word	0x00000000
        /*0030*/ 	.short	0x0000
        /*0032*/ 	.short	0x0000
        /*0034*/ 	.byte	0x00, 0xf5, 0x21, 0x00


	//----- nvinfo : EIATTR_SPARSE_MMA_MASK
	.align		4
.L_13:
        /*0038*/ 	.byte	0x03, 0x50
        /*003a*/ 	.short	0x0000


	//----- nvinfo : EIATTR_MAXREG_COUNT
	.align		4
        /*003c*/ 	.byte	0x03, 0x1b
        /*003e*/ 	.short	0x00ff


	//----- nvinfo : EIATTR_MERCURY_ISA_VERSION
	.align		4
        /*0040*/ 	.byte	0x03, 0x5f
        /*0042*/ 	.short	0x0101


	//----- nvinfo : EIATTR_VRC_CTA_INIT_COUNT
	.align		4
        /*0044*/ 	.byte	0x02, 0x4a
	.zero		1
	.zero		1


	//----- nvinfo : EIATTR_EXIT_INSTR_OFFSETS
	.align		4
        /*0048*/ 	.byte	0x04, 0x1c
        /*004a*/ 	.short	(.L_15 - .L_14)


	//   ....[0]....
.L_14:
        /*004c*/ 	.word	0x00000070


	//   ....[1]....
        /*0050*/ 	.word	0x000001a0


	//----- nvinfo : EIATTR_CBANK_PARAM_SIZE
	.align		4
.L_15:
        /*0054*/ 	.byte	0x03, 0x19
        /*0056*/ 	.short	0x0014


	//----- nvinfo : EIATTR_PARAM_CBANK
	.align		4
        /*0058*/ 	.byte	0x04, 0x0a
        /*005a*/ 	.short	(.L_17 - .L_16)
	.align		4
.L_16:
        /*005c*/ 	.word	index@(.nv.constant0._Z8rgb2grayPKhPhi)
        /*0060*/ 	.short	0x0380
        /*0062*/ 	.short	0x0014


	//----- nvinfo : EIATTR_SW_WAR
	.align		4
.L_17:
        /*0064*/ 	.byte	0x04, 0x36
        /*0066*/ 	.short	(.L_19 - .L_18)
.L_18:
        /*0068*/ 	.word	0x00000008
.L_19:


//--------------------- .nv.callgraph             --------------------------
	.section	.nv.callgraph,"",@"SHT_CUDA_CALLGRAPH"
	.align	4
	.sectionentsize	8
	.align		4
        /*0000*/ 	.word	0x00000000
	.align		4
        /*0004*/ 	.word	0xffffffff
	.align		4
        /*0008*/ 	.word	0x00000000
	.align		4
        /*000c*/ 	.word	0xfffffffe
	.align		4
        /*0010*/ 	.word	0x00000000
	.align		4
        /*0014*/ 	.word	0xfffffffd
	.align		4
        /*0018*/ 	.word	0x00000000
	.align		4
        /*001c*/ 	.word	0xfffffffc


//--------------------- .text._Z8rgb2grayPKhPhi   --------------------------
	.section	.text._Z8rgb2grayPKhPhi,"ax",@progbits
	.align	128
        .global         _Z8rgb2grayPKhPhi
        .type           _Z8rgb2grayPKhPhi,@function
        .size           _Z8rgb2grayPKhPhi,(.L_x_1 - _Z8rgb2grayPKhPhi)
        .other          _Z8rgb2grayPKhPhi,@"STO_CUDA_ENTRY STV_DEFAULT"
_Z8rgb2grayPKhPhi:
.text._Z8rgb2grayPKhPhi:
[----:B------:R-:W-:Y:S01]  /*0000*/  LDC R1, c[0x0][0x37c] ;  /* 0x0000df00ff017b82 */ /* 0x000fe20000000800 */
[----:B------:R-:W0:Y:S07]  /*0010*/  S2R R3, SR_TID.X ;  /* 0x0000000000037919 */ /* 0x000e2e0000002100 */
[----:B------:R-:W0:Y:S01]  /*0020*/  S2UR UR4, SR_CTAID.X ;  /* 0x00000000000479c3 */ /* 0x000e220000002500 */
[----:B------:R-:W1:Y:S07]  /*0030*/  LDCU UR5, c[0x0][0x390] ;  /* 0x00007200ff0577ac */ /* 0x000e6e0008000800 */
[----:B------:R-:W0:Y:S02]  /*0040*/  LDC R0, c[0x0][0x360] ;  /* 0x0000d800ff007b82 */ /* 0x000e240000000800 */
[----:B0-----:R-:W-:-:S05]  /*0050*/  IMAD R0, R0, UR4, R3 ;  /* 0x0000000400007c24 */ /* 0x001fca000f8e0203 */
[----:B-1----:R-:W-:-:S13]  /*0060*/  ISETP.GE.AND P0, PT, R0, UR5, PT ;  /* 0x0000000500007c0c */ /* 0x002fda000bf06270 */
[----:B------:R-:W-:Y:S05]  /*0070*/  @P0 EXIT ;  /* 0x000000000000094d */ /* 0x000fea0003800000 */
[----:B------:R-:W0:Y:S01]  /*0080*/  LDCU.128 UR8, c[0x0][0x380] ;  /* 0x00007000ff0877ac */ /* 0x000e220008000c00 */
[----:B------:R-:W-:Y:S01]  /*0090*/  IMAD R3, R0, 0x3, RZ ;  /* 0x0000000300037824 */ /* 0x000fe200078e02ff */
[----:B------:R-:W1:Y:S04]  /*00a0*/  LDCU.64 UR4, c[0x0][0x358] ;  /* 0x00006b00ff0477ac */ /* 0x000e680008000a00 */
[----:B0-----:R-:W-:-:S04]  /*00b0*/  IADD3 R2, P0, PT, R3, UR8, RZ ;  /* 0x0000000803027c10 */ /* 0x001fc8000ff1e0ff */
[----:B------:R-:W-:-:S05]  /*00c0*/  LEA.HI.X.SX32 R3, R3, UR9, 0x1, P0 ;  /* 0x0000000903037c11 */ /* 0x000fca00080f0eff */
[----:B-1----:R-:W2:Y:S04]  /*00d0*/  LDG.E.U8 R5, desc[UR4][R2.64+0x1] ;  /* 0x0000010402057981 */ /* 0x002ea8000c1e1100 */
[----:B------:R-:W3:Y:S04]  /*00e0*/  LDG.E.U8 R4, desc[UR4][R2.64] ;  /* 0x0000000402047981 */ /* 0x000ee8000c1e1100 */
[----:B------:R-:W4:Y:S01]  /*00f0*/  LDG.E.U8 R6, desc[UR4][R2.64+0x2] ;  /* 0x0000020402067981 */ /* 0x000f22000c1e1100 */
[----:B--2---:R-:W-:Y:S02]  /*0100*/  I2FP.F32.U32 R5, R5 ;  /* 0x0000000500057245 */ /* 0x004fe40000201000 */
[----:B---3--:R-:W-:-:S03]  /*0110*/  I2FP.F32.U32 R4, R4 ;  /* 0x0000000400047245 */ /* 0x008fc60000201000 */
[----:B------:R-:W-:Y:S01]  /*0120*/  FMUL R5, R5, 0.58700001239776611328 ;  /* 0x3f1645a205057820 */ /* 0x000fe20000400000 */
[----:B----4-:R-:W-:-:S03]  /*0130*/  I2FP.F32.U32 R6, R6 ;  /* 0x0000000600067245 */ /* 0x010fc60000201000 */
[----:B------:R-:W-:Y:S01]  /*0140*/  FFMA R5, R4, 0.29890000820159912109, R5 ;  /* 0x3e99096c04057823 */ /* 0x000fe20000000005 */
[----:B------:R-:W-:-:S03]  /*0150*/  IADD3 R4, P0, PT, R0, UR10, RZ ;  /* 0x0000000a00047c10 */ /* 0x000fc6000ff1e0ff */
[----:B------:R-:W-:Y:S01]  /*0160*/  FFMA R6, R6, 0.11400000005960464478, R5 ;  /* 0x3de978d506067823 */ /* 0x000fe20000000005 */
[----:B------:R-:W-:-:S03]  /*0170*/  LEA.HI.X.SX32 R5, R0, UR11, 0x1, P0 ;  /* 0x0000000b00057c11 */ /* 0x000fc600080f0eff */
[----:B------:R-:W0:Y:S02]  /*0180*/  F2I.U32.TRUNC.NTZ R7, R6 ;  /* 0x0000000600077305 */ /* 0x000e24000020f000 */
[----:B0-----:R-:W-:Y:S01]  /*0190*/  STG.E.U8 desc[UR4][R4.64], R7 ;  /* 0x0000000704007986 */ /* 0x001fe2000c101104 */
[----:B------:R-:W-:Y:S05]  /*01a0*/  EXIT ;  /* 0x000000000000794d */ /* 0x000fea0003800000 */
.L_x_0:
[----:B------:R-:W-:-:S00]  /*01b0*/  BRA `(.L_x_0) ;  /* 0xfffffffc00fc7947 */ /* 0x000fc0000383ffff */
[----:B------:R-:W-:-:S00]  /*01c0*/  NOP ;  /* 0x0000000000007918 */ /* 0x000fc00000000000 */
        /* <DEDUP_REMOVED lines=11> */
.L_x_1:


//--------------------- .nv.shared.reserved.0     --------------------------
	.section	.nv.shared.reserved.0,"aw",@nobits
	.weak		__nv_reservedSMEM_offset_0_alias
	.size		__nv_reservedSMEM_offset_0_alias, 0, 64
	.other		__nv_reservedSMEM_offset_0_alias,@"STO_CUDA_RESERVED_SHARED STV_DEFAULT"
__nv_reservedSMEM_offset_0_alias:
	.zero		0
	.zero		64


//--------------------- .nv.constant0._Z8rgb2grayPKhPhi --------------------------
	.section	.nv.constant0._Z8rgb2grayPKhPhi,"a",@progbits
	.sectionflags	@""
	.align	4
.nv.constant0._Z8rgb2grayPKhPhi:
	.zero		916


//--------------------- SYMBOLS --------------------------

	.type		.nv.reservedSmem.offset0,@object
	.size		.nv.reservedSmem.offset0,0x4
